	.headerflags	@"EF_CUDA_TEXMODE_UNIFIED EF_CUDA_64BIT_ADDRESS EF_CUDA_ACCELERATORS EF_CUDA_SM90 EF_CUDA_VIRTUAL_SM(EF_CUDA_SM90)"
	.elftype	@"ET_EXEC"


//--------------------- .nv.info                  --------------------------
	.section	.nv.info,"",@"SHT_CUDA_INFO"
	.align	4


	//----- nvinfo : EIATTR_REGCOUNT
	.align		4
        /*0000*/ 	.byte	0x04, 0x2f
        /*0002*/ 	.short	(.L_3 - .L_2)
	.align		4
.L_2:
        /*0004*/ 	.word	index@(triton_poi_fused__native_batch_norm_legit_no_training_relu_118)
        /*0008*/ 	.word	0x00000012


	//----- nvinfo : EIATTR_MIN_STACK_SIZE
	.align		4
.L_3:
        /*000c*/ 	.byte	0x04, 0x12
        /*000e*/ 	.short	(.L_5 - .L_4)
	.align		4
.L_4:
        /*0010*/ 	.word	index@(triton_poi_fused__native_batch_norm_legit_no_training_relu_118)
        /*0014*/ 	.word	0x00000000


	//----- nvinfo : EIATTR_FRAME_SIZE
	.align		4
.L_5:
        /*0018*/ 	.byte	0x04, 0x11
        /*001a*/ 	.short	(.L_7 - .L_6)
	.align		4
.L_6:
        /*001c*/ 	.word	index@(triton_poi_fused__native_batch_norm_legit_no_training_relu_118)
        /*0020*/ 	.word	0x00000000


	//----- nvinfo : EIATTR_MIN_STACK_SIZE
	.align		4
.L_7:
        /*0024*/ 	.byte	0x04, 0x12
        /*0026*/ 	.short	(.L_9 - .L_8)
	.align		4
.L_8:
        /*0028*/ 	.word	index@(triton_poi_fused__native_batch_norm_legit_no_training_relu_118)
        /*002c*/ 	.word	0x00000000
.L_9:


//--------------------- .nv.info.triton_poi_fused__native_batch_norm_legit_no_training_relu_118 --------------------------
	.section	.nv.info.triton_poi_fused__native_batch_norm_legit_no_training_relu_118,"",@"SHT_CUDA_INFO"
	.sectionflags	@""
	.align	4


	//----- nvinfo : EIATTR_CUDA_API_VERSION
	.align		4
        /*0000*/ 	.byte	0x04, 0x37
        /*0002*/ 	.short	(.L_11 - .L_10)
.L_10:
        /*0004*/ 	.word	0x0000007c


	//----- nvinfo : EIATTR_KPARAM_INFO
	.align		4
.L_11:
        /*0008*/ 	.byte	0x04, 0x17
        /*000a*/ 	.short	(.L_13 - .L_12)
.L_12:
        /*000c*/ 	.word	0x00000000
        /*0010*/ 	.short	0x0006
        /*0012*/ 	.short	0x0030
        /*0014*/ 	.byte	0x00, 0xf0, 0x11, 0x00


	//----- nvinfo : EIATTR_KPARAM_INFO
	.align		4
.L_13:
        /*0018*/ 	.byte	0x04, 0x17
        /*001a*/ 	.short	(.L_15 - .L_14)
.L_14:
        /*001c*/ 	.word	0x00000000
        /*0020*/ 	.short	0x0005
        /*0022*/ 	.short	0x0028
        /*0024*/ 	.byte	0x00, 0xf4, 0x21, 0x00


	//----- nvinfo : EIATTR_KPARAM_INFO
	.align		4
.L_15:
        /*0028*/ 	.byte	0x04, 0x17
        /*002a*/ 	.short	(.L_17 - .L_16)
.L_16:
        /*002c*/ 	.word	0x00000000
        /*0030*/ 	.short	0x0004
        /*0032*/ 	.short	0x0020
        /*0034*/ 	.byte	0x00, 0xf4, 0x21, 0x00


	//----- nvinfo : EIATTR_KPARAM_INFO
	.align		4
.L_17:
        /*0038*/ 	.byte	0x04, 0x17
        /*003a*/ 	.short	(.L_19 - .L_18)
.L_18:
        /*003c*/ 	.word	0x00000000
        /*0040*/ 	.short	0x0003
        /*0042*/ 	.short	0x0018
        /*0044*/ 	.byte	0x00, 0xf4, 0x21, 0x00


	//----- nvinfo : EIATTR_KPARAM_INFO
	.align		4
.L_19:
        /*0048*/ 	.byte	0x04, 0x17
        /*004a*/ 	.short	(.L_21 - .L_20)
.L_20:
        /*004c*/ 	.word	0x00000000
        /*0050*/ 	.short	0x0002
        /*0052*/ 	.short	0x0010
        /*0054*/ 	.byte	0x00, 0xf4, 0x21, 0x00


	//----- nvinfo : EIATTR_KPARAM_INFO
	.align		4
.L_21:
        /*0058*/ 	.byte	0x04, 0x17
        /*005a*/ 	.short	(.L_23 - .L_22)
.L_22:
        /*005c*/ 	.word	0x00000000
        /*0060*/ 	.short	0x0001
        /*0062*/ 	.short	0x0008
        /*0064*/ 	.byte	0x00, 0xf4, 0x21, 0x00


	//----- nvinfo : EIATTR_KPARAM_INFO
	.align		4
.L_23:
        /*0068*/ 	.byte	0x04, 0x17
        /*006a*/ 	.short	(.L_25 - .L_24)
.L_24:
        /*006c*/ 	.word	0x00000000
        /*0070*/ 	.short	0x0000
        /*0072*/ 	.short	0x0000
        /*0074*/ 	.byte	0x00, 0xf4, 0x21, 0x00


	//----- nvinfo : EIATTR_SPARSE_MMA_MASK
	.align		4
.L_25:
        /*0078*/ 	.byte	0x03, 0x50
        /*007a*/ 	.short	0x0000


	//----- nvinfo : EIATTR_MAXREG_COUNT
	.align		4
        /*007c*/ 	.byte	0x03, 0x1b
        /*007e*/ 	.short	0x00ff


	//----- nvinfo : EIATTR_EXIT_INSTR_OFFSETS
	.align		4
        /*0080*/ 	.byte	0x04, 0x1c
        /*0082*/ 	.short	(.L_27 - .L_26)


	//   ....[0]....
.L_26:
        /*0084*/ 	.word	0x00000330


	//   ....[1]....
        /*0088*/ 	.word	0x00000350


	//----- nvinfo : EIATTR_REQNTID
	.align		4
.L_27:
        /*008c*/ 	.byte	0x04, 0x10
        /*008e*/ 	.short	(.L_29 - .L_28)
.L_28:
        /*0090*/ 	.word	0x00000080
        /*0094*/ 	.word	0x00000001
        /*0098*/ 	.word	0x00000001


	//----- nvinfo : EIATTR_CBANK_PARAM_SIZE
	.align		4
.L_29:
        /*009c*/ 	.byte	0x03, 0x19
        /*009e*/ 	.short	0x0034


	//----- nvinfo : EIATTR_PARAM_CBANK
	.align		4
        /*00a0*/ 	.byte	0x04, 0x0a
        /*00a2*/ 	.short	(.L_31 - .L_30)
	.align		4
.L_30:
        /*00a4*/ 	.word	index@(.nv.constant0.triton_poi_fused__native_batch_norm_legit_no_training_relu_118)
        /*00a8*/ 	.short	0x0210
        /*00aa*/ 	.short	0x0034


	//----- nvinfo : EIATTR_SW_WAR
	.align		4
.L_31:
        /*00ac*/ 	.byte	0x04, 0x36
        /*00ae*/ 	.short	(.L_33 - .L_32)
.L_32:
        /*00b0*/ 	.word	0x00000008
.L_33:


//--------------------- .nv.callgraph             --------------------------
	.section	.nv.callgraph,"",@"SHT_CUDA_CALLGRAPH"
	.align	4
	.sectionentsize	8
	.align		4
        /*0000*/ 	.word	0x00000000
	.align		4
        /*0004*/ 	.word	0xffffffff
	.align		4
        /*0008*/ 	.word	0x00000000
	.align		4
        /*000c*/ 	.word	0xfffffffe
	.align		4
        /*0010*/ 	.word	0x00000000
	.align		4
        /*0014*/ 	.word	0xfffffffd
	.align		4
        /*0018*/ 	.word	0x00000000
	.align		4
        /*001c*/ 	.word	0xfffffffc


//--------------------- .nv.constant4             --------------------------
	.section	.nv.constant4,"a",@progbits
	.align	8
	.align		8
.nv.constant4:
        /*0000*/ 	.dword	_$_str
	.align		8
        /*0008*/ 	.dword	_$_str_$_2


//--------------------- .text.triton_poi_fused__native_batch_norm_legit_no_training_relu_118 --------------------------
	.section	.text.triton_poi_fused__native_batch_norm_legit_no_training_relu_118,"ax",@progbits
	.align	128
        .global         triton_poi_fused__native_batch_norm_legit_no_training_relu_118
        .type           triton_poi_fused__native_batch_norm_legit_no_training_relu_118,@function
        .size           triton_poi_fused__native_batch_norm_legit_no_training_relu_118,(.L_x_1 - triton_poi_fused__native_batch_norm_legit_no_training_relu_118)
        .other          triton_poi_fused__native_batch_norm_legit_no_training_relu_118,@"STO_CUDA_ENTRY STV_DEFAULT"
triton_poi_fused__native_batch_norm_legit_no_training_relu_118:
.text.triton_poi_fused__native_batch_norm_legit_no_training_relu_118:
[----:B------:R-:W0:Y:S01]  /*0000*/  LDC R1, c[0x0][0x28] ;  /* 0x00000a00ff017b82 */ /* 0x000e220000000800 */
[----:B------:R-:W1:Y:S07]  /*0010*/  S2R R0, SR_TID.X ;  /* 0x0000000000007919 */ /* 0x000e6e0000002100 */
[----:B------:R-:W2:Y:S01]  /*0020*/  LDC.64 R8, c[0x0][0x220] ;  /* 0x00008800ff087b82 */ /* 0x000ea20000000a00 */
[----:B------:R-:W-:Y:S01]  /*0030*/  HFMA2.MMA R14, -RZ, RZ, 0, 0 ;  /* 0x00000000ff0e7435 */ /* 0x000fe200000001ff */
[----:B------:R-:W-:Y:S01]  /*0040*/  ULDC.64 UR4, c[0x0][0x208] ;  /* 0x0000820000047ab9 */ /* 0x000fe20000000a00 */
[----:B------:R-:W3:Y:S05]  /*0050*/  S2R R3, SR_CTAID.X ;  /* 0x0000000000037919 */ /* 0x000eea0000002500 */
[----:B------:R-:W4:Y:S08]  /*0060*/  LDC.64 R6, c[0x0][0x218] ;  /* 0x00008600ff067b82 */ /* 0x000f300000000a00 */
[----:B------:R-:W5:Y:S08]  /*0070*/  LDC.64 R10, c[0x0][0x228] ;  /* 0x00008a00ff0a7b82 */ /* 0x000f700000000a00 */
[----:B------:R-:W4:Y:S01]  /*0080*/  LDC.64 R12, c[0x0][0x230] ;  /* 0x00008c00ff0c7b82 */ /* 0x000f220000000a00 */
[----:B-1----:R-:W-:-:S02]  /*0090*/  LOP3.LUT R0, R0, 0x7f, RZ, 0xc0, !PT ;  /* 0x0000007f00007812 */ /* 0x002fc400078ec0ff */
[----:B---3--:R-:W-:Y:S02]  /*00a0*/  SHF.R.S32.HI R2, RZ, 0x18, R3 ;  /* 0x00000018ff027819 */ /* 0x008fe40000011403 */
[----:B------:R-:W-:Y:S02]  /*00b0*/  LEA R0, R3, R0, 0x7 ;  /* 0x0000000003007211 */ /* 0x000fe400078e38ff */
[----:B------:R-:W-:Y:S02]  /*00c0*/  SGXT R3, R2, 0x1 ;  /* 0x000000010203781a */ /* 0x000fe40000000200 */
[----:B------:R-:W-:Y:S02]  /*00d0*/  ISETP.GE.AND P0, PT, R0, 0x4c00, PT ;  /* 0x00004c000000780c */ /* 0x000fe40003f06270 */
[----:B------:R-:W-:-:S04]  /*00e0*/  LEA.HI R3, R3, R0, RZ, 0x2 ;  /* 0x0000000003037211 */ /* 0x000fc800078f10ff */
[----:B------:R-:W-:-:S05]  /*00f0*/  SHF.R.S32.HI R3, RZ, 0x2, R3 ;  /* 0x00000002ff037819 */ /* 0x000fca0000011403 */
[----:B------:R-:W-:-:S05]  /*0100*/  IMAD.HI R2, R3, 0x6bca1af3, RZ ;  /* 0x6bca1af303027827 */ /* 0x000fca00078e02ff */
[----:B------:R-:W-:-:S04]  /*0110*/  SHF.R.U32.HI R5, RZ, 0x1f, R2 ;  /* 0x0000001fff057819 */ /* 0x000fc80000011602 */
[----:B------:R-:W-:Y:S02]  /*0120*/  LEA.HI.SX32 R2, R2, R5, 0x17 ;  /* 0x0000000502027211 */ /* 0x000fe400078fbaff */
[----:B------:R-:W1:Y:S03]  /*0130*/  LDC.64 R4, c[0x0][0x210] ;  /* 0x00008400ff047b82 */ /* 0x000e660000000a00 */
[----:B------:R-:W-:-:S04]  /*0140*/  IMAD R15, R2, -0x4c0, R3 ;  /* 0xfffffb40020f7824 */ /* 0x000fc800078e0203 */
[----:B--2---:R-:W-:-:S05]  /*0150*/  IMAD.WIDE R8, R15, 0x4, R8 ;  /* 0x000000040f087825 */ /* 0x004fca00078e0208 */
[----:B------:R5:W2:Y:S01]  /*0160*/  @!P0 LDG.E.EL R14, desc[UR4][R8.64] ;  /* 0x00000004080e8981 */ /* 0x000aa2000c2e1900 */
[----:B------:R-:W-:Y:S01]  /*0170*/  CS2R R2, SRZ ;  /* 0x0000000000027805 */ /* 0x000fe2000001ff00 */
[----:B----4-:R-:W-:-:S05]  /*0180*/  IMAD.WIDE R6, R15, 0x4, R6 ;  /* 0x000000040f067825 */ /* 0x010fca00078e0206 */
[----:B------:R3:W4:Y:S01]  /*0190*/  @!P0 LDG.E.EL R3, desc[UR4][R6.64] ;  /* 0x0000000406038981 */ /* 0x000722000c2e1900 */
[----:B-1----:R-:W-:-:S04]  /*01a0*/  IMAD.WIDE R4, R0, 0x4, R4 ;  /* 0x0000000400047825 */ /* 0x002fc800078e0204 */
[C---:B-----5:R-:W-:Y:S01]  /*01b0*/  IMAD.WIDE R8, R15.reuse, 0x4, R10 ;  /* 0x000000040f087825 */ /* 0x060fe200078e020a */
[----:B------:R1:W4:Y:S03]  /*01c0*/  @!P0 LDG.E R2, desc[UR4][R4.64] ;  /* 0x0000000404028981 */ /* 0x000326000c1e1900 */
[----:B0-----:R-:W-:Y:S01]  /*01d0*/  IMAD.WIDE R10, R15, 0x4, R12 ;  /* 0x000000040f0a7825 */ /* 0x001fe200078e020c */
[----:B------:R-:W-:-:S06]  /*01e0*/  CS2R R12, SRZ ;  /* 0x00000000000c7805 */ /* 0x000fcc000001ff00 */
[----:B------:R-:W5:Y:S01]  /*01f0*/  @!P0 LDG.E.EL R12, desc[UR4][R8.64] ;  /* 0x00000004080c8981 */ /* 0x000f62000c2e1900 */
[----:B---3--:R-:W-:Y:S01]  /*0200*/  MOV R6, 0x3e800000 ;  /* 0x3e80000000067802 */ /* 0x008fe20000000f00 */
[----:B-1----:R-:W0:Y:S02]  /*0210*/  LDC.64 R4, c[0x0][0x238] ;  /* 0x00008e00ff047b82 */ /* 0x002e240000000a00 */
[----:B------:R-:W5:Y:S01]  /*0220*/  @!P0 LDG.E.EL R13, desc[UR4][R10.64] ;  /* 0x000000040a0d8981 */ /* 0x000f62000c2e1900 */
[----:B--2---:R-:W-:-:S04]  /*0230*/  FADD R14, R14, 9.9999997473787516356e-06 ;  /* 0x3727c5ac0e0e7421 */ /* 0x004fc80000000000 */
[----:B------:R-:W1:Y:S02]  /*0240*/  MUFU.SQRT R15, R14 ;  /* 0x0000000e000f7308 */ /* 0x000e640000002000 */
[C---:B-1----:R-:W-:Y:S02]  /*0250*/  FSETP.GT.AND P1, PT, R15.reuse, 8.50705917302346158658e+37, PT ;  /* 0x7e8000000f00780b */ /* 0x042fe40003f24000 */
[----:B------:R-:W-:-:S11]  /*0260*/  FSETP.GEU.AND P2, PT, R15, 1.175494350822287508e-38, PT ;  /* 0x008000000f00780b */ /* 0x000fd60003f4e000 */
[----:B------:R-:W-:-:S04]  /*0270*/  @P1 FMUL R15, R15, 0.25 ;  /* 0x3e8000000f0f1820 */ /* 0x000fc80000400000 */
[----:B------:R-:W-:-:S06]  /*0280*/  @!P2 FMUL R15, R15, 16777216 ;  /* 0x4b8000000f0fa820 */ /* 0x000fcc0000400000 */
[----:B------:R-:W1:Y:S01]  /*0290*/  MUFU.RCP R15, R15 ;  /* 0x0000000f000f7308 */ /* 0x000e620000001000 */
[----:B------:R-:W-:Y:S01]  /*02a0*/  FSEL R6, R6, 1, P1 ;  /* 0x3f80000006067808 */ /* 0x000fe20000800000 */
[----:B----4-:R-:W-:-:S04]  /*02b0*/  FADD R2, -R3, R2 ;  /* 0x0000000203027221 */ /* 0x010fc80000000100 */
[----:B------:R-:W-:-:S04]  /*02c0*/  @!P2 FMUL R6, R6, 16777216 ;  /* 0x4b8000000606a820 */ /* 0x000fc80000400000 */
[----:B-1----:R-:W-:-:S04]  /*02d0*/  FMUL R3, R15, R6 ;  /* 0x000000060f037220 */ /* 0x002fc80000400000 */
[----:B------:R-:W-:-:S04]  /*02e0*/  FMUL R2, R2, R3 ;  /* 0x0000000302027220 */ /* 0x000fc80000400000 */
[----:B-----5:R-:W-:Y:S01]  /*02f0*/  FFMA R12, R2, R12, R13 ;  /* 0x0000000c020c7223 */ /* 0x020fe2000000000d */
[----:B0-----:R-:W-:-:S04]  /*0300*/  IMAD.WIDE R2, R0, 0x4, R4 ;  /* 0x0000000400027825 */ /* 0x001fc800078e0204 */
[----:B------:R-:W-:-:S04]  /*0310*/  FSETP.GEU.AND P1, PT, R12, RZ, PT ;  /* 0x000000ff0c00720b */ /* 0x000fc80003f2e000 */
[----:B------:R-:W-:Y:S01]  /*0320*/  FSEL R5, R12, RZ, P1 ;  /* 0x000000ff0c057208 */ /* 0x000fe20000800000 */
[----:B------:R-:W-:Y:S08]  /*0330*/  @P0 EXIT ;  /* 0x000000000000094d */ /* 0x000ff00003800000 */
[----:B------:R-:W-:Y:S01]  /*0340*/  STG.E desc[UR4][R2.64], R5 ;  /* 0x0000000502007986 */ /* 0x000fe2000c101904 */
[----:B------:R-:W-:Y:S05]  /*0350*/  EXIT ;  /* 0x000000000000794d */ /* 0x000fea0003800000 */
.L_x_0:
[----:B------:R-:W-:-:S00]  /*0360*/  BRA `(.L_x_0) ;  /* 0xfffffffc00fc7947 */ /* 0x000fc0000383ffff */
[----:B------:R-:W-:-:S00]  /*0370*/  NOP ;  /* 0x0000000000007918 */ /* 0x000fc00000000000 */
        /* <DEDUP_REMOVED lines=8> */
.L_x_1:


//--------------------- .nv.global.init           --------------------------
	.section	.nv.global.init,"aw",@progbits
.nv.global.init:
	.type		_$_str,@object
	.size		_$_str,(_$_str_$_2 - _$_str)
_$_str:
        /*0000*/ 	.byte	0x5f, 0x5f, 0x43, 0x55, 0x44, 0x41, 0x5f, 0x46, 0x54, 0x5a, 0x00
	.type		_$_str_$_2,@object
	.size		_$_str_$_2,(.L_1 - _$_str_$_2)
_$_str_$_2:
        /*000b*/ 	.byte	0x5f, 0x5f, 0x43, 0x55, 0x44, 0x41, 0x5f, 0x50, 0x52, 0x45, 0x43, 0x5f, 0x53, 0x51, 0x52, 0x54
        /*001b*/ 	.byte	0x00
.L_1:


//--------------------- .nv.constant0.triton_poi_fused__native_batch_norm_legit_no_training_relu_118 --------------------------
	.section	.nv.constant0.triton_poi_fused__native_batch_norm_legit_no_training_relu_118,"a",@progbits
	.sectionflags	@""
	.align	4
.nv.constant0.triton_poi_fused__native_batch_norm_legit_no_training_relu_118:
	.zero		580
